//
// Generated by NVIDIA NVVM Compiler
//
// Compiler Build ID: CL-36424714
// Cuda compilation tools, release 13.0, V13.0.88
// Based on NVVM 20.0.0
//

.version 9.0
.target sm_100
.address_size 64

	// .globl	_Z5blockPfi

.visible .entry _Z5blockPfi(
	.param .u64 .ptr .align 1 _Z5blockPfi_param_0,
	.param .u32 _Z5blockPfi_param_1
)
{
	.reg .pred 	%p<2>;
	.reg .b32 	%r<6>;
	.reg .b32 	%f<2>;
	.reg .b64 	%rd<5>;

	ld.param.u64 	%rd1, [_Z5blockPfi_param_0];
	ld.param.u32 	%r2, [_Z5blockPfi_param_1];
	mov.u32 	%r3, %ctaid.x;
	mov.u32 	%r4, %ntid.x;
	mov.u32 	%r5, %tid.x;
	mad.lo.s32 	%r1, %r3, %r4, %r5;
	setp.ge.s32 	%p1, %r1, %r2;
	@%p1 bra 	$L__BB0_2;
	cvta.to.global.u64 	%rd2, %rd1;
	cvt.rn.f32.s32 	%f1, %r1;
	mul.wide.s32 	%rd3, %r1, 4;
	add.s64 	%rd4, %rd2, %rd3;
	st.global.f32 	[%rd4], %f1;
$L__BB0_2:
	ret;

}


// ===== COMPILED SASS (sm_100) =====

	.target	sm_100

	.elftype	@"ET_EXEC"


//--------------------- .note.nv.tkinfo           --------------------------
	.section	.note.nv.tkinfo,"",@"SHT_NOTE"
	.sectionflags	@"SHF_NOTE_NV_TKINFO"
	.tkinfo
        /*0018*/ 	.word	0x00000002
        /*0030*/ 	.string	""
        /*0030*/ 	.string	"ptxas"
        /*0030*/ 	.string	"Cuda compilation tools, release 13.0, V13.0.88"
        /*0030*/ 	.string	"Build cuda_13.0.r13.0/compiler.36424714_0"
        /*0030*/ 	.string	"-arch sm_100 -m 64 "



//--------------------- .note.nv.cuinfo           --------------------------
	.section	.note.nv.cuinfo,"",@"SHT_NOTE"
	.sectionflags	@"SHF_NOTE_NV_CUINFO"
        /*0018*/ 	.short	0x0002
        /*001a*/ 	.short	0x0064
        /*001c*/ 	.short	0x0082
	.zero		2


//--------------------- .nv.info                  --------------------------
	.section	.nv.info,"",@"SHT_CUDA_INFO"
	.align	4


	//----- nvinfo : EIATTR_REGCOUNT
	.align		4
        /*0000*/ 	.byte	0x04, 0x2f
        /*0002*/ 	.short	(.L_1 - .L_0)
	.align		4
.L_0:
        /*0004*/ 	.word	index@(_Z5blockPfi)
        /*0008*/ 	.word	0x0000000a


	//----- nvinfo : EIATTR_FRAME_SIZE
	.align		4
.L_1:
        /*000c*/ 	.byte	0x04, 0x11
        /*000e*/ 	.short	(.L_3 - .L_2)
	.align		4
.L_2:
        /*0010*/ 	.word	index@(_Z5blockPfi)
        /*0014*/ 	.word	0x00000000


	//----- nvinfo : EIATTR_MIN_STACK_SIZE
	.align		4
.L_3:
        /*0018*/ 	.byte	0x04, 0x12
        /*001a*/ 	.short	(.L_5 - .L_4)
	.align		4
.L_4:
        /*001c*/ 	.word	index@(_Z5blockPfi)
        /*0020*/ 	.word	0x00000000
.L_5:


//--------------------- .nv.compat                --------------------------
	.section	.nv.compat,"",@"SHT_CUDA_COMPAT_INFO"
	.align	4
        /*0000*/ 	.byte	0x02, 0x09, 0x00, 0x00, 0x02, 0x02, 0x01, 0x00, 0x02, 0x05, 0x05, 0x00, 0x03, 0x07, 0x01, 0x01
        /*0010*/ 	.byte	0x02, 0x03, 0x00, 0x00, 0x02, 0x06, 0x01, 0x00, 0x04, 0x0b, 0x08, 0x00, 0x09, 0x00, 0x00, 0x00
        /*0020*/ 	.byte	0x00, 0x00, 0x00, 0x00


//--------------------- .nv.info._Z5blockPfi      --------------------------
	.section	.nv.info._Z5blockPfi,"",@"SHT_CUDA_INFO"
	.sectionflags	@""
	.align	4


	//----- nvinfo : EIATTR_CUDA_API_VERSION
	.align		4
        /*0000*/ 	.byte	0x04, 0x37
        /*0002*/ 	.short	(.L_7 - .L_6)
.L_6:
        /*0004*/ 	.word	0x00000082


	//----- nvinfo : EIATTR_KPARAM_INFO
	.align		4
.L_7:
        /*0008*/ 	.byte	0x04, 0x17
        /*000a*/ 	.short	(.L_9 - .L_8)
.L_8:
        /*000c*/ 	.word	0x00000000
        /*0010*/ 	.short	0x0001
        /*0012*/ 	.short	0x0008
        /*0014*/ 	.byte	0x00, 0xf0, 0x11, 0x00


	//----- nvinfo : EIATTR_KPARAM_INFO
	.align		4
.L_9:
        /*0018*/ 	.byte	0x04, 0x17
        /*001a*/ 	.short	(.L_11 - .L_10)
.L_10:
        /*001c*/ 	.word	0x00000000
        /*0020*/ 	.short	0x0000
        /*0022*/ 	.short	0x0000
        /*0024*/ 	.byte	0x00, 0xf5, 0x21, 0x00


	//----- nvinfo : EIATTR_SPARSE_MMA_MASK
	.align		4
.L_11:
        /*0028*/ 	.byte	0x03, 0x50
        /*002a*/ 	.short	0x0000


	//----- nvinfo : EIATTR_MAXREG_COUNT
	.align		4
        /*002c*/ 	.byte	0x03, 0x1b
        /*002e*/ 	.short	0x00ff


	//----- nvinfo : EIATTR_MERCURY_ISA_VERSION
	.align		4
        /*0030*/ 	.byte	0x03, 0x5f
        /*0032*/ 	.short	0x0101


	//----- nvinfo : EIATTR_VRC_CTA_INIT_COUNT
	.align		4
        /*0034*/ 	.byte	0x02, 0x4a
	.zero		1
	.zero		1


	//----- nvinfo : EIATTR_EXIT_INSTR_OFFSETS
	.align		4
        /*0038*/ 	.byte	0x04, 0x1c
        /*003a*/ 	.short	(.L_13 - .L_12)


	//   ....[0]....
.L_12:
        /*003c*/ 	.word	0x00000070


	//   ....[1]....
        /*0040*/ 	.word	0x000000d0


	//----- nvinfo : EIATTR_CBANK_PARAM_SIZE
	.align		4
.L_13:
        /*0044*/ 	.byte	0x03, 0x19
        /*0046*/ 	.short	0x000c


	//----- nvinfo : EIATTR_PARAM_CBANK
	.align		4
        /*0048*/ 	.byte	0x04, 0x0a
        /*004a*/ 	.short	(.L_15 - .L_14)
	.align		4
.L_14:
        /*004c*/ 	.word	index@(.nv.constant0._Z5blockPfi)
        /*0050*/ 	.short	0x0380
        /*0052*/ 	.short	0x000c


	//----- nvinfo : EIATTR_SW_WAR
	.align		4
.L_15:
        /*0054*/ 	.byte	0x04, 0x36
        /*0056*/ 	.short	(.L_17 - .L_16)
.L_16:
        /*0058*/ 	.word	0x00000008
.L_17:


//--------------------- .nv.callgraph             --------------------------
	.section	.nv.callgraph,"",@"SHT_CUDA_CALLGRAPH"
	.align	4
	.sectionentsize	8
	.align		4
        /*0000*/ 	.word	0x00000000
	.align		4
        /*0004*/ 	.word	0xffffffff
	.align		4
        /*0008*/ 	.word	0x00000000
	.align		4
        /*000c*/ 	.word	0xfffffffe
	.align		4
        /*0010*/ 	.word	0x00000000
	.align		4
        /*0014*/ 	.word	0xfffffffd
	.align		4
        /*0018*/ 	.word	0x00000000
	.align		4
        /*001c*/ 	.word	0xfffffffc


//--------------------- .text._Z5blockPfi         --------------------------
	.section	.text._Z5blockPfi,"ax",@progbits
	.align	128
        .global         _Z5blockPfi
        .type           _Z5blockPfi,@function
        .size           _Z5blockPfi,(.L_x_1 - _Z5blockPfi)
        .other          _Z5blockPfi,@"STO_CUDA_ENTRY STV_DEFAULT"
_Z5blockPfi:
.text._Z5blockPfi:
[----:B------:R-:W-:Y:S01]  /*0000*/  LDC R1, c[0x0][0x37c] ;  /* 0x0000df00ff017b82 */ /* 0x000fe20000000800 */
[----:B------:R-:W0:Y:S07]  /*0010*/  S2R R0, SR_TID.X ;  /* 0x0000000000007919 */ /* 0x000e2e0000002100 */
[----:B------:R-:W0:Y:S01]  /*0020*/  S2UR UR4, SR_CTAID.X ;  /* 0x00000000000479c3 */ /* 0x000e220000002500 */
[----:B------:R-:W1:Y:S07]  /*0030*/  LDCU UR5, c[0x0][0x388] ;  /* 0x00007100ff0577ac */ /* 0x000e6e0008000800 */
[----:B------:R-:W0:Y:S02]  /*0040*/  LDC R5, c[0x0][0x360] ;  /* 0x0000d800ff057b82 */ /* 0x000e240000000800 */
[----:B0-----:R-:W-:-:S05]  /*0050*/  IMAD R5, R5, UR4, R0 ;  /* 0x0000000405057c24 */ /* 0x001fca000f8e0200 */
[----:B-1----:R-:W-:-:S13]  /*0060*/  ISETP.GE.AND P0, PT, R5, UR5, PT ;  /* 0x0000000505007c0c */ /* 0x002fda000bf06270 */
[----:B------:R-:W-:Y:S05]  /*0070*/  @P0 EXIT ;  /* 0x000000000000094d */ /* 0x000fea0003800000 */
[----:B------:R-:W0:Y:S01]  /*0080*/  LDC.64 R2, c[0x0][0x380] ;  /* 0x0000e000ff027b82 */ /* 0x000e220000000a00 */
[----:B------:R-:W1:Y:S01]  /*0090*/  LDCU.64 UR4, c[0x0][0x358] ;  /* 0x00006b00ff0477ac */ /* 0x000e620008000a00 */
[----:B------:R-:W-:Y:S01]  /*00a0*/  I2FP.F32.S32 R7, R5 ;  /* 0x0000000500077245 */ /* 0x000fe20000201400 */
[----:B0-----:R-:W-:-:S05]  /*00b0*/  IMAD.WIDE R2, R5, 0x4, R2 ;  /* 0x0000000405027825 */ /* 0x001fca00078e0202 */
[----:B-1----:R-:W-:Y:S01]  /*00c0*/  STG.E desc[UR4][R2.64], R7 ;  /* 0x0000000702007986 */ /* 0x002fe2000c101904 */
[----:B------:R-:W-:Y:S05]  /*00d0*/  EXIT ;  /* 0x000000000000794d */ /* 0x000fea0003800000 */
.L_x_0:
[----:B------:R-:W-:-:S00]  /*00e0*/  BRA `(.L_x_0) ;  /* 0xfffffffc00fc7947 */ /* 0x000fc0000383ffff */
[----:B------:R-:W-:-:S00]  /*00f0*/  NOP ;  /* 0x0000000000007918 */ /* 0x000fc00000000000 */
        /* <DEDUP_REMOVED lines=8> */
.L_x_1:


//--------------------- .nv.shared.reserved.0     --------------------------
	.section	.nv.shared.reserved.0,"aw",@nobits
	.weak		__nv_reservedSMEM_offset_0_alias
	.size		__nv_reservedSMEM_offset_0_alias, 0, 64
	.other		__nv_reservedSMEM_offset_0_alias,@"STO_CUDA_RESERVED_SHARED STV_DEFAULT"
__nv_reservedSMEM_offset_0_alias:
	.zero		0
	.zero		64


//--------------------- .nv.constant0._Z5blockPfi --------------------------
	.section	.nv.constant0._Z5blockPfi,"a",@progbits
	.sectionflags	@""
	.align	4
.nv.constant0._Z5blockPfi:
	.zero		908


//--------------------- SYMBOLS --------------------------

	.type		.nv.reservedSmem.offset0,@object
	.size		.nv.reservedSmem.offset0,0x4
